	.headerflags	@"EF_CUDA_TEXMODE_UNIFIED EF_CUDA_64BIT_ADDRESS EF_CUDA_SM86 EF_CUDA_VIRTUAL_SM(EF_CUDA_SM86)"
	.elftype	@"ET_EXEC"


//--------------------- .nv.info                  --------------------------
	.section	.nv.info,"",@"SHT_CUDA_INFO"
	.align	4


	//----- nvinfo : EIATTR_REGCOUNT
	.align		4
        /*0000*/ 	.byte	0x04, 0x2f
        /*0002*/ 	.short	(.L_1 - .L_0)
	.align		4
.L_0:
        /*0004*/ 	.word	index@(triton_)
        /*0008*/ 	.word	0x0000000d


	//----- nvinfo : EIATTR_MAX_STACK_SIZE
	.align		4
.L_1:
        /*000c*/ 	.byte	0x04, 0x23
        /*000e*/ 	.short	(.L_3 - .L_2)
	.align		4
.L_2:
        /*0010*/ 	.word	index@(triton_)
        /*0014*/ 	.word	0x00000000


	//----- nvinfo : EIATTR_MIN_STACK_SIZE
	.align		4
.L_3:
        /*0018*/ 	.byte	0x04, 0x12
        /*001a*/ 	.short	(.L_5 - .L_4)
	.align		4
.L_4:
        /*001c*/ 	.word	index@(triton_)
        /*0020*/ 	.word	0x00000000


	//----- nvinfo : EIATTR_FRAME_SIZE
	.align		4
.L_5:
        /*0024*/ 	.byte	0x04, 0x11
        /*0026*/ 	.short	(.L_7 - .L_6)
	.align		4
.L_6:
        /*0028*/ 	.word	index@(triton_)
        /*002c*/ 	.word	0x00000000
.L_7:


//--------------------- .nv.info.triton_          --------------------------
	.section	.nv.info.triton_,"",@"SHT_CUDA_INFO"
	.align	4


	//----- nvinfo : EIATTR_CUDA_API_VERSION
	.align		4
        /*0000*/ 	.byte	0x04, 0x37
        /*0002*/ 	.short	(.L_9 - .L_8)
.L_8:
        /*0004*/ 	.word	0x0000007b


	//----- nvinfo : EIATTR_SW2861232_WAR
	.align		4
.L_9:
        /*0008*/ 	.byte	0x01, 0x35
	.zero		2


	//----- nvinfo : EIATTR_PARAM_CBANK
	.align		4
        /*000c*/ 	.byte	0x04, 0x0a
        /*000e*/ 	.short	(.L_11 - .L_10)
	.align		4
.L_10:
        /*0010*/ 	.word	index@(.nv.constant0.triton_)
        /*0014*/ 	.short	0x0160
        /*0016*/ 	.short	0x0014


	//----- nvinfo : EIATTR_CBANK_PARAM_SIZE
	.align		4
.L_11:
        /*0018*/ 	.byte	0x03, 0x19
        /*001a*/ 	.short	0x0014


	//----- nvinfo : EIATTR_KPARAM_INFO
	.align		4
        /*001c*/ 	.byte	0x04, 0x17
        /*001e*/ 	.short	(.L_13 - .L_12)
.L_12:
        /*0020*/ 	.word	0x00000000
        /*0024*/ 	.short	0x0002
        /*0026*/ 	.short	0x0010
        /*0028*/ 	.byte	0x00, 0xf0, 0x11, 0x00


	//----- nvinfo : EIATTR_KPARAM_INFO
	.align		4
.L_13:
        /*002c*/ 	.byte	0x04, 0x17
        /*002e*/ 	.short	(.L_15 - .L_14)
.L_14:
        /*0030*/ 	.word	0x00000000
        /*0034*/ 	.short	0x0001
        /*0036*/ 	.short	0x0008
        /*0038*/ 	.byte	0x00, 0xf0, 0x21, 0x00


	//----- nvinfo : EIATTR_KPARAM_INFO
	.align		4
.L_15:
        /*003c*/ 	.byte	0x04, 0x17
        /*003e*/ 	.short	(.L_17 - .L_16)
.L_16:
        /*0040*/ 	.word	0x00000000
        /*0044*/ 	.short	0x0000
        /*0046*/ 	.short	0x0000
        /*0048*/ 	.byte	0x00, 0xf0, 0x21, 0x00


	//----- nvinfo : EIATTR_MAXREG_COUNT
	.align		4
.L_17:
        /*004c*/ 	.byte	0x03, 0x1b
        /*004e*/ 	.short	0x00ff


	//----- nvinfo : EIATTR_EXIT_INSTR_OFFSETS
	.align		4
        /*0050*/ 	.byte	0x04, 0x1c
        /*0052*/ 	.short	(.L_19 - .L_18)


	//   ....[0]....
.L_18:
        /*0054*/ 	.word	0x000001b0


	//   ....[1]....
        /*0058*/ 	.word	0x00000240


	//----- nvinfo : EIATTR_MAX_THREADS
	.align		4
.L_19:
        /*005c*/ 	.byte	0x04, 0x05
        /*005e*/ 	.short	(.L_21 - .L_20)
.L_20:
        /*0060*/ 	.word	0x00000100
        /*0064*/ 	.word	0x00000001
        /*0068*/ 	.word	0x00000001
.L_21:


//--------------------- .nv.rel.action            --------------------------
	.section	.nv.rel.action,"",@"SHT_CUDA_RELOCINFO"
	.align	8
	.sectionentsize	8
        /*0000*/ 	.byte	0x73, 0x00, 0x00, 0x00, 0x00, 0x00, 0x00, 0x00, 0x00, 0x00, 0x00, 0x11, 0x25, 0x00, 0x05, 0x36


//--------------------- .nv.constant0.triton_     --------------------------
	.section	.nv.constant0.triton_,"a",@progbits
	.align	4
.nv.constant0.triton_:
	.zero		372


//--------------------- .text.triton_             --------------------------
	.section	.text.triton_,"ax",@progbits
	.sectionflags	@"SHF_BARRIERS=1"
	.sectioninfo	@"SHI_REGISTERS=13"
	.align	128
        .global         triton_
        .type           triton_,@function
        .size           triton_,(.L_x_1 - triton_)
        .other          triton_,@"STO_CUDA_ENTRY STV_DEFAULT"
triton_:
.text.triton_:
[----:B------:R-:W-:-:S02]  /*0000*/  IMAD.MOV.U32 R1, RZ, RZ, c[0x0][0x28] ;  /* 0x00000a00ff017624 */ /* 0x000fc400078e00ff */
[----:B------:R-:W0:Y:S01]  /*0010*/  S2R R0, SR_CTAID.X ;  /* 0x0000000000007919 */ /* 0x000e220000002500 */
[----:B------:R-:W-:Y:S01]  /*0020*/  IMAD.MOV.U32 R10, RZ, RZ, 0x4 ;  /* 0x00000004ff0a7424 */ /* 0x000fe200078e00ff */
[----:B------:R-:W-:Y:S01]  /*0030*/  CS2R R8, SRZ ;  /* 0x0000000000087805 */ /* 0x000fe2000001ff00 */
[----:B------:R-:W-:Y:S01]  /*0040*/  ULDC.64 UR4, c[0x0][0x118] ;  /* 0x0000460000047ab9 */ /* 0x000fe20000000a00 */
[----:B------:R-:W1:Y:S01]  /*0050*/  S2R R5, SR_TID.X ;  /* 0x0000000000057919 */ /* 0x000e620000002100 */
[----:B0-----:R-:W-:Y:S01]  /*0060*/  IMAD.SHL.U32 R0, R0, 0x200, RZ ;  /* 0x0000020000007824 */ /* 0x001fe200078e00ff */
[----:B-1----:R-:W-:-:S04]  /*0070*/  SHF.L.U32 R3, R5, 0x1, RZ ;  /* 0x0000000105037819 */ /* 0x002fc800000006ff */
[----:B------:R-:W-:-:S04]  /*0080*/  LOP3.LUT R3, R0, 0x1fe, R3, 0xf8, !PT ;  /* 0x000001fe00037812 */ /* 0x000fc800078ef803 */
[C---:B------:R-:W-:Y:S01]  /*0090*/  ISETP.GE.AND P0, PT, R3.reuse, c[0x0][0x170], PT ;  /* 0x00005c0003007a0c */ /* 0x040fe20003f06270 */
[----:B------:R-:W-:-:S12]  /*00a0*/  IMAD.WIDE R2, R3, R10, c[0x0][0x160] ;  /* 0x0000580003027625 */ /* 0x000fd800078e020a */
[----:B------:R0:W2:Y:S01]  /*00b0*/  @!P0 LDG.E.64 R8, [R2.64] ;  /* 0x0000000402088981 */ /* 0x0000a2000c1e1b00 */
[----:B------:R-:W-:Y:S02]  /*00c0*/  LOP3.LUT R4, R5, 0xff, RZ, 0xc0, !PT ;  /* 0x000000ff05047812 */ /* 0x000fe400078ec0ff */
[----:B------:R-:W-:-:S04]  /*00d0*/  LOP3.LUT R0, R0, 0xff, R5, 0xf8, !PT ;  /* 0x000000ff00007812 */ /* 0x000fc800078ef805 */
[C---:B------:R-:W-:Y:S01]  /*00e0*/  ISETP.GE.AND P0, PT, R0.reuse, c[0x0][0x170], PT ;  /* 0x00005c0000007a0c */ /* 0x040fe20003f06270 */
[----:B------:R-:W-:-:S05]  /*00f0*/  IMAD.HI R5, R0, 0x2fa0be83, RZ ;  /* 0x2fa0be8300057827 */ /* 0x000fca00078e02ff */
[----:B------:R-:W-:-:S04]  /*0100*/  SHF.R.U32.HI R6, RZ, 0x1f, R5 ;  /* 0x0000001fff067819 */ /* 0x000fc80000011605 */
[----:B------:R-:W-:-:S05]  /*0110*/  LEA.HI.SX32 R5, R5, R6, 0x19 ;  /* 0x0000000605057211 */ /* 0x000fca00078fcaff */
[----:B------:R-:W-:Y:S01]  /*0120*/  IMAD R6, R5, -0x2b0, R0 ;  /* 0xfffffd5005067824 */ /* 0x000fe200078e0200 */
[----:B------:R-:W-:-:S03]  /*0130*/  LOP3.LUT R0, R0, 0x100, RZ, 0xfc, !PT ;  /* 0x0000010000007812 */ /* 0x000fc600078efcff */
[----:B0-----:R-:W-:Y:S01]  /*0140*/  IMAD R2, R5, 0x750, R6 ;  /* 0x0000075005027824 */ /* 0x001fe200078e0206 */
[----:B------:R-:W-:-:S03]  /*0150*/  ISETP.GE.AND P1, PT, R0, c[0x0][0x170], PT ;  /* 0x00005c0000007a0c */ /* 0x000fc60003f26270 */
[----:B------:R-:W-:Y:S01]  /*0160*/  IMAD.WIDE R2, R2, R10, c[0x0][0x168] ;  /* 0x00005a0002027625 */ /* 0x000fe200078e020a */
[----:B--2---:R-:W-:Y:S04]  /*0170*/  STS.64 [R4.X8], R8 ;  /* 0x0000000804007388 */ /* 0x004fe80000008a00 */
[----:B------:R-:W-:Y:S06]  /*0180*/  BAR.SYNC 0x0 ;  /* 0x0000000000007b1d */ /* 0x000fec0000000000 */
[----:B------:R-:W0:Y:S04]  /*0190*/  LDS R7, [R4.X4] ;  /* 0x0000000004077984 */ /* 0x000e280000004800 */
[----:B0-----:R0:W-:Y:S01]  /*01a0*/  @!P0 STG.E [R2.64], R7 ;  /* 0x0000000702008986 */ /* 0x0011e2000c101904 */
[----:B------:R-:W-:Y:S05]  /*01b0*/  @P1 EXIT ;  /* 0x000000000000194d */ /* 0x000fea0003800000 */
[----:B------:R-:W1:Y:S01]  /*01c0*/  LDS R5, [R4.X4+0x400] ;  /* 0x0004000004057984 */ /* 0x000e620000004800 */
[----:B0-----:R-:W-:-:S05]  /*01d0*/  IMAD.HI R2, R0, 0x2fa0be83, RZ ;  /* 0x2fa0be8300027827 */ /* 0x001fca00078e02ff */
[----:B------:R-:W-:-:S04]  /*01e0*/  SHF.R.U32.HI R3, RZ, 0x1f, R2 ;  /* 0x0000001fff037819 */ /* 0x000fc80000011602 */
[----:B------:R-:W-:-:S05]  /*01f0*/  LEA.HI.SX32 R3, R2, R3, 0x19 ;  /* 0x0000000302037211 */ /* 0x000fca00078fcaff */
[----:B------:R-:W-:-:S04]  /*0200*/  IMAD R0, R3, -0x2b0, R0 ;  /* 0xfffffd5003007824 */ /* 0x000fc800078e0200 */
[----:B------:R-:W-:-:S04]  /*0210*/  IMAD R3, R3, 0x750, R0 ;  /* 0x0000075003037824 */ /* 0x000fc800078e0200 */
[----:B------:R-:W-:-:S05]  /*0220*/  IMAD.WIDE R2, R3, R10, c[0x0][0x168] ;  /* 0x00005a0003027625 */ /* 0x000fca00078e020a */
[----:B-1----:R-:W-:Y:S01]  /*0230*/  STG.E [R2.64], R5 ;  /* 0x0000000502007986 */ /* 0x002fe2000c101904 */
[----:B------:R-:W-:Y:S05]  /*0240*/  EXIT ;  /* 0x000000000000794d */ /* 0x000fea0003800000 */
.L_x_0:
[----:B------:R-:W-:-:S00]  /*0250*/  BRA `(.L_x_0) ;  /* 0xfffffff000007947 */ /* 0x000fc0000383ffff */
[----:B------:R-:W-:-:S00]  /*0260*/  NOP ;  /* 0x0000000000007918 */ /* 0x000fc00000000000 */
        /* <DEDUP_REMOVED lines=9> */
.L_x_1:


//--------------------- .nv.shared.triton_        --------------------------
	.section	.nv.shared.triton_,"aw",@nobits
	.align	16
